//
// Generated by NVIDIA NVVM Compiler
//
// Compiler Build ID: CL-36424714
// Cuda compilation tools, release 13.0, V13.0.88
// Based on NVVM 20.0.0
//

.version 9.0
.target sm_100
.address_size 64

	// .globl	_Z17convolutionKernelPfS_S_ii

.visible .entry _Z17convolutionKernelPfS_S_ii(
	.param .u64 .ptr .align 1 _Z17convolutionKernelPfS_S_ii_param_0,
	.param .u64 .ptr .align 1 _Z17convolutionKernelPfS_S_ii_param_1,
	.param .u64 .ptr .align 1 _Z17convolutionKernelPfS_S_ii_param_2,
	.param .u32 _Z17convolutionKernelPfS_S_ii_param_3,
	.param .u32 _Z17convolutionKernelPfS_S_ii_param_4
)
{
	.reg .pred 	%p<55>;
	.reg .b32 	%r<43>;
	.reg .b32 	%f<96>;
	.reg .b64 	%rd<47>;

	ld.param.u64 	%rd7, [_Z17convolutionKernelPfS_S_ii_param_0];
	ld.param.u64 	%rd8, [_Z17convolutionKernelPfS_S_ii_param_1];
	ld.param.u64 	%rd6, [_Z17convolutionKernelPfS_S_ii_param_2];
	ld.param.u32 	%r28, [_Z17convolutionKernelPfS_S_ii_param_3];
	ld.param.u32 	%r29, [_Z17convolutionKernelPfS_S_ii_param_4];
	cvta.to.global.u64 	%rd1, %rd8;
	cvta.to.global.u64 	%rd2, %rd7;
	mov.u32 	%r30, %ctaid.x;
	mov.u32 	%r31, %ntid.x;
	mov.u32 	%r32, %tid.x;
	mad.lo.s32 	%r1, %r30, %r31, %r32;
	shr.u32 	%r33, %r28, 31;
	add.s32 	%r34, %r28, %r33;
	shr.s32 	%r35, %r34, 1;
	sub.s32 	%r2, %r1, %r35;
	setp.lt.s32 	%p1, %r28, 1;
	mov.f32 	%f75, 0f00000000;
	@%p1 bra 	$L__BB0_41;
	and.b32  	%r3, %r28, 7;
	setp.lt.u32 	%p2, %r28, 8;
	mov.f32 	%f75, 0f00000000;
	mov.b32 	%r41, 0;
	@%p2 bra 	$L__BB0_20;
	and.b32  	%r41, %r28, 2147483640;
	mov.f32 	%f75, 0f00000000;
	mov.b32 	%r39, 0;
$L__BB0_3:
	.pragma "nounroll";
	add.s32 	%r6, %r2, %r39;
	setp.lt.s32 	%p3, %r6, 0;
	setp.ge.s32 	%p4, %r6, %r29;
	mul.wide.u32 	%rd9, %r39, 4;
	add.s64 	%rd3, %rd1, %rd9;
	or.pred  	%p5, %p3, %p4;
	@%p5 bra 	$L__BB0_5;
	mul.wide.u32 	%rd10, %r6, 4;
	add.s64 	%rd11, %rd2, %rd10;
	ld.global.f32 	%f42, [%rd11];
	ld.global.f32 	%f43, [%rd3];
	fma.rn.f32 	%f75, %f42, %f43, %f75;
$L__BB0_5:
	add.s32 	%r7, %r6, 1;
	setp.lt.s32 	%p6, %r7, 0;
	setp.ge.s32 	%p7, %r7, %r29;
	or.pred  	%p8, %p6, %p7;
	@%p8 bra 	$L__BB0_7;
	mul.wide.u32 	%rd12, %r7, 4;
	add.s64 	%rd13, %rd2, %rd12;
	ld.global.f32 	%f44, [%rd13];
	ld.global.f32 	%f45, [%rd3+4];
	fma.rn.f32 	%f75, %f44, %f45, %f75;
$L__BB0_7:
	add.s32 	%r8, %r6, 2;
	setp.lt.s32 	%p9, %r8, 0;
	setp.ge.s32 	%p10, %r8, %r29;
	or.pred  	%p11, %p9, %p10;
	@%p11 bra 	$L__BB0_9;
	mul.wide.u32 	%rd14, %r8, 4;
	add.s64 	%rd15, %rd2, %rd14;
	ld.global.f32 	%f46, [%rd15];
	ld.global.f32 	%f47, [%rd3+8];
	fma.rn.f32 	%f75, %f46, %f47, %f75;
$L__BB0_9:
	add.s32 	%r9, %r6, 3;
	setp.lt.s32 	%p12, %r9, 0;
	setp.ge.s32 	%p13, %r9, %r29;
	or.pred  	%p14, %p12, %p13;
	@%p14 bra 	$L__BB0_11;
	mul.wide.u32 	%rd16, %r9, 4;
	add.s64 	%rd17, %rd2, %rd16;
	ld.global.f32 	%f48, [%rd17];
	ld.global.f32 	%f49, [%rd3+12];
	fma.rn.f32 	%f75, %f48, %f49, %f75;
$L__BB0_11:
	add.s32 	%r10, %r6, 4;
	setp.lt.s32 	%p15, %r10, 0;
	setp.ge.s32 	%p16, %r10, %r29;
	or.pred  	%p17, %p15, %p16;
	@%p17 bra 	$L__BB0_13;
	mul.wide.u32 	%rd18, %r10, 4;
	add.s64 	%rd19, %rd2, %rd18;
	ld.global.f32 	%f50, [%rd19];
	ld.global.f32 	%f51, [%rd3+16];
	fma.rn.f32 	%f75, %f50, %f51, %f75;
$L__BB0_13:
	add.s32 	%r11, %r6, 5;
	setp.lt.s32 	%p18, %r11, 0;
	setp.ge.s32 	%p19, %r11, %r29;
	or.pred  	%p20, %p18, %p19;
	@%p20 bra 	$L__BB0_15;
	mul.wide.u32 	%rd20, %r11, 4;
	add.s64 	%rd21, %rd2, %rd20;
	ld.global.f32 	%f52, [%rd21];
	ld.global.f32 	%f53, [%rd3+20];
	fma.rn.f32 	%f75, %f52, %f53, %f75;
$L__BB0_15:
	add.s32 	%r12, %r6, 6;
	setp.lt.s32 	%p21, %r12, 0;
	setp.ge.s32 	%p22, %r12, %r29;
	or.pred  	%p23, %p21, %p22;
	@%p23 bra 	$L__BB0_17;
	mul.wide.u32 	%rd22, %r12, 4;
	add.s64 	%rd23, %rd2, %rd22;
	ld.global.f32 	%f54, [%rd23];
	ld.global.f32 	%f55, [%rd3+24];
	fma.rn.f32 	%f75, %f54, %f55, %f75;
$L__BB0_17:
	add.s32 	%r13, %r6, 7;
	setp.lt.s32 	%p24, %r13, 0;
	setp.ge.s32 	%p25, %r13, %r29;
	or.pred  	%p26, %p24, %p25;
	@%p26 bra 	$L__BB0_19;
	mul.wide.u32 	%rd24, %r13, 4;
	add.s64 	%rd25, %rd2, %rd24;
	ld.global.f32 	%f56, [%rd25];
	ld.global.f32 	%f57, [%rd3+28];
	fma.rn.f32 	%f75, %f56, %f57, %f75;
$L__BB0_19:
	add.s32 	%r39, %r39, 8;
	setp.ne.s32 	%p27, %r39, %r41;
	@%p27 bra 	$L__BB0_3;
$L__BB0_20:
	setp.eq.s32 	%p28, %r3, 0;
	@%p28 bra 	$L__BB0_41;
	and.b32  	%r16, %r28, 3;
	setp.lt.u32 	%p29, %r3, 4;
	@%p29 bra 	$L__BB0_31;
	add.s32 	%r17, %r2, %r41;
	setp.lt.s32 	%p30, %r17, 0;
	setp.ge.s32 	%p31, %r17, %r29;
	mul.wide.u32 	%rd26, %r41, 4;
	add.s64 	%rd4, %rd1, %rd26;
	or.pred  	%p32, %p30, %p31;
	@%p32 bra 	$L__BB0_24;
	mul.wide.u32 	%rd27, %r17, 4;
	add.s64 	%rd28, %rd2, %rd27;
	ld.global.f32 	%f59, [%rd28];
	ld.global.f32 	%f60, [%rd4];
	fma.rn.f32 	%f75, %f59, %f60, %f75;
$L__BB0_24:
	add.s32 	%r18, %r17, 1;
	setp.lt.s32 	%p33, %r18, 0;
	setp.ge.s32 	%p34, %r18, %r29;
	or.pred  	%p35, %p33, %p34;
	@%p35 bra 	$L__BB0_26;
	mul.wide.u32 	%rd29, %r18, 4;
	add.s64 	%rd30, %rd2, %rd29;
	ld.global.f32 	%f61, [%rd30];
	ld.global.f32 	%f62, [%rd4+4];
	fma.rn.f32 	%f75, %f61, %f62, %f75;
$L__BB0_26:
	add.s32 	%r19, %r17, 2;
	setp.lt.s32 	%p36, %r19, 0;
	setp.ge.s32 	%p37, %r19, %r29;
	or.pred  	%p38, %p36, %p37;
	@%p38 bra 	$L__BB0_28;
	mul.wide.u32 	%rd31, %r19, 4;
	add.s64 	%rd32, %rd2, %rd31;
	ld.global.f32 	%f63, [%rd32];
	ld.global.f32 	%f64, [%rd4+8];
	fma.rn.f32 	%f75, %f63, %f64, %f75;
$L__BB0_28:
	add.s32 	%r20, %r17, 3;
	setp.lt.s32 	%p39, %r20, 0;
	setp.ge.s32 	%p40, %r20, %r29;
	or.pred  	%p41, %p39, %p40;
	@%p41 bra 	$L__BB0_30;
	mul.wide.u32 	%rd33, %r20, 4;
	add.s64 	%rd34, %rd2, %rd33;
	ld.global.f32 	%f65, [%rd34];
	ld.global.f32 	%f66, [%rd4+12];
	fma.rn.f32 	%f75, %f65, %f66, %f75;
$L__BB0_30:
	add.s32 	%r41, %r41, 4;
$L__BB0_31:
	setp.eq.s32 	%p42, %r16, 0;
	@%p42 bra 	$L__BB0_41;
	setp.eq.s32 	%p43, %r16, 1;
	@%p43 bra 	$L__BB0_38;
	add.s32 	%r23, %r2, %r41;
	setp.lt.s32 	%p44, %r23, 0;
	setp.ge.s32 	%p45, %r23, %r29;
	mul.wide.u32 	%rd35, %r41, 4;
	add.s64 	%rd5, %rd1, %rd35;
	or.pred  	%p46, %p44, %p45;
	@%p46 bra 	$L__BB0_35;
	mul.wide.u32 	%rd36, %r23, 4;
	add.s64 	%rd37, %rd2, %rd36;
	ld.global.f32 	%f68, [%rd37];
	ld.global.f32 	%f69, [%rd5];
	fma.rn.f32 	%f75, %f68, %f69, %f75;
$L__BB0_35:
	add.s32 	%r24, %r23, 1;
	setp.lt.s32 	%p47, %r24, 0;
	setp.ge.s32 	%p48, %r24, %r29;
	or.pred  	%p49, %p47, %p48;
	@%p49 bra 	$L__BB0_37;
	mul.wide.u32 	%rd38, %r24, 4;
	add.s64 	%rd39, %rd2, %rd38;
	ld.global.f32 	%f70, [%rd39];
	ld.global.f32 	%f71, [%rd5+4];
	fma.rn.f32 	%f75, %f70, %f71, %f75;
$L__BB0_37:
	add.s32 	%r41, %r41, 2;
$L__BB0_38:
	and.b32  	%r38, %r28, 1;
	setp.eq.b32 	%p50, %r38, 1;
	not.pred 	%p51, %p50;
	@%p51 bra 	$L__BB0_41;
	add.s32 	%r27, %r2, %r41;
	setp.lt.s32 	%p52, %r27, 0;
	setp.ge.s32 	%p53, %r27, %r29;
	or.pred  	%p54, %p52, %p53;
	@%p54 bra 	$L__BB0_41;
	mul.wide.u32 	%rd40, %r27, 4;
	add.s64 	%rd41, %rd2, %rd40;
	ld.global.f32 	%f72, [%rd41];
	mul.wide.u32 	%rd42, %r41, 4;
	add.s64 	%rd43, %rd1, %rd42;
	ld.global.f32 	%f73, [%rd43];
	fma.rn.f32 	%f75, %f72, %f73, %f75;
$L__BB0_41:
	cvta.to.global.u64 	%rd44, %rd6;
	mul.wide.s32 	%rd45, %r1, 4;
	add.s64 	%rd46, %rd44, %rd45;
	st.global.f32 	[%rd46], %f75;
	ret;

}


// ===== COMPILED SASS (sm_100) =====

	.target	sm_100

	.elftype	@"ET_EXEC"


//--------------------- .note.nv.tkinfo           --------------------------
	.section	.note.nv.tkinfo,"",@"SHT_NOTE"
	.sectionflags	@"SHF_NOTE_NV_TKINFO"
	.tkinfo
        /*0018*/ 	.word	0x00000002
        /*0030*/ 	.string	""
        /*0030*/ 	.string	"ptxas"
        /*0030*/ 	.string	"Cuda compilation tools, release 13.0, V13.0.88"
        /*0030*/ 	.string	"Build cuda_13.0.r13.0/compiler.36424714_0"
        /*0030*/ 	.string	"-arch sm_100 -m 64 "



//--------------------- .note.nv.cuinfo           --------------------------
	.section	.note.nv.cuinfo,"",@"SHT_NOTE"
	.sectionflags	@"SHF_NOTE_NV_CUINFO"
        /*0018*/ 	.short	0x0002
        /*001a*/ 	.short	0x0064
        /*001c*/ 	.short	0x0082
	.zero		2


//--------------------- .nv.info                  --------------------------
	.section	.nv.info,"",@"SHT_CUDA_INFO"
	.align	4


	//----- nvinfo : EIATTR_REGCOUNT
	.align		4
        /*0000*/ 	.byte	0x04, 0x2f
        /*0002*/ 	.short	(.L_1 - .L_0)
	.align		4
.L_0:
        /*0004*/ 	.word	index@(_Z17convolutionKernelPfS_S_ii)
        /*0008*/ 	.word	0x00000020


	//----- nvinfo : EIATTR_FRAME_SIZE
	.align		4
.L_1:
        /*000c*/ 	.byte	0x04, 0x11
        /*000e*/ 	.short	(.L_3 - .L_2)
	.align		4
.L_2:
        /*0010*/ 	.word	index@(_Z17convolutionKernelPfS_S_ii)
        /*0014*/ 	.word	0x00000000


	//----- nvinfo : EIATTR_MIN_STACK_SIZE
	.align		4
.L_3:
        /*0018*/ 	.byte	0x04, 0x12
        /*001a*/ 	.short	(.L_5 - .L_4)
	.align		4
.L_4:
        /*001c*/ 	.word	index@(_Z17convolutionKernelPfS_S_ii)
        /*0020*/ 	.word	0x00000000
.L_5:


//--------------------- .nv.compat                --------------------------
	.section	.nv.compat,"",@"SHT_CUDA_COMPAT_INFO"
	.align	4
        /*0000*/ 	.byte	0x02, 0x09, 0x00, 0x00, 0x02, 0x02, 0x01, 0x00, 0x02, 0x05, 0x05, 0x00, 0x03, 0x07, 0x01, 0x01
        /*0010*/ 	.byte	0x02, 0x03, 0x00, 0x00, 0x02, 0x06, 0x01, 0x00, 0x04, 0x0b, 0x08, 0x00, 0x09, 0x00, 0x00, 0x00
        /*0020*/ 	.byte	0x00, 0x00, 0x00, 0x00


//--------------------- .nv.info._Z17convolutionKernelPfS_S_ii --------------------------
	.section	.nv.info._Z17convolutionKernelPfS_S_ii,"",@"SHT_CUDA_INFO"
	.sectionflags	@""
	.align	4


	//----- nvinfo : EIATTR_CUDA_API_VERSION
	.align		4
        /*0000*/ 	.byte	0x04, 0x37
        /*0002*/ 	.short	(.L_7 - .L_6)
.L_6:
        /*0004*/ 	.word	0x00000082


	//----- nvinfo : EIATTR_KPARAM_INFO
	.align		4
.L_7:
        /*0008*/ 	.byte	0x04, 0x17
        /*000a*/ 	.short	(.L_9 - .L_8)
.L_8:
        /*000c*/ 	.word	0x00000000
        /*0010*/ 	.short	0x0004
        /*0012*/ 	.short	0x001c
        /*0014*/ 	.byte	0x00, 0xf0, 0x11, 0x00


	//----- nvinfo : EIATTR_KPARAM_INFO
	.align		4
.L_9:
        /*0018*/ 	.byte	0x04, 0x17
        /*001a*/ 	.short	(.L_11 - .L_10)
.L_10:
        /*001c*/ 	.word	0x00000000
        /*0020*/ 	.short	0x0003
        /*0022*/ 	.short	0x0018
        /*0024*/ 	.byte	0x00, 0xf0, 0x11, 0x00


	//----- nvinfo : EIATTR_KPARAM_INFO
	.align		4
.L_11:
        /*0028*/ 	.byte	0x04, 0x17
        /*002a*/ 	.short	(.L_13 - .L_12)
.L_12:
        /*002c*/ 	.word	0x00000000
        /*0030*/ 	.short	0x0002
        /*0032*/ 	.short	0x0010
        /*0034*/ 	.byte	0x00, 0xf5, 0x21, 0x00


	//----- nvinfo : EIATTR_KPARAM_INFO
	.align		4
.L_13:
        /*0038*/ 	.byte	0x04, 0x17
        /*003a*/ 	.short	(.L_15 - .L_14)
.L_14:
        /*003c*/ 	.word	0x00000000
        /*0040*/ 	.short	0x0001
        /*0042*/ 	.short	0x0008
        /*0044*/ 	.byte	0x00, 0xf5, 0x21, 0x00


	//----- nvinfo : EIATTR_KPARAM_INFO
	.align		4
.L_15:
        /*0048*/ 	.byte	0x04, 0x17
        /*004a*/ 	.short	(.L_17 - .L_16)
.L_16:
        /*004c*/ 	.word	0x00000000
        /*0050*/ 	.short	0x0000
        /*0052*/ 	.short	0x0000
        /*0054*/ 	.byte	0x00, 0xf5, 0x21, 0x00


	//----- nvinfo : EIATTR_SPARSE_MMA_MASK
	.align		4
.L_17:
        /*0058*/ 	.byte	0x03, 0x50
        /*005a*/ 	.short	0x0000


	//----- nvinfo : EIATTR_MAXREG_COUNT
	.align		4
        /*005c*/ 	.byte	0x03, 0x1b
        /*005e*/ 	.short	0x00ff


	//----- nvinfo : EIATTR_MERCURY_ISA_VERSION
	.align		4
        /*0060*/ 	.byte	0x03, 0x5f
        /*0062*/ 	.short	0x0101


	//----- nvinfo : EIATTR_VRC_CTA_INIT_COUNT
	.align		4
        /*0064*/ 	.byte	0x02, 0x4a
	.zero		1
	.zero		1


	//----- nvinfo : EIATTR_EXIT_INSTR_OFFSETS
	.align		4
        /*0068*/ 	.byte	0x04, 0x1c
        /*006a*/ 	.short	(.L_19 - .L_18)


	//   ....[0]....
.L_18:
        /*006c*/ 	.word	0x00000b20


	//----- nvinfo : EIATTR_CRS_STACK_SIZE
	.align		4
.L_19:
        /*0070*/ 	.byte	0x04, 0x1e
        /*0072*/ 	.short	(.L_21 - .L_20)
.L_20:
        /*0074*/ 	.word	0x00000000


	//----- nvinfo : EIATTR_CBANK_PARAM_SIZE
	.align		4
.L_21:
        /*0078*/ 	.byte	0x03, 0x19
        /*007a*/ 	.short	0x0020


	//----- nvinfo : EIATTR_PARAM_CBANK
	.align		4
        /*007c*/ 	.byte	0x04, 0x0a
        /*007e*/ 	.short	(.L_23 - .L_22)
	.align		4
.L_22:
        /*0080*/ 	.word	index@(.nv.constant0._Z17convolutionKernelPfS_S_ii)
        /*0084*/ 	.short	0x0380
        /*0086*/ 	.short	0x0020


	//----- nvinfo : EIATTR_SW_WAR
	.align		4
.L_23:
        /*0088*/ 	.byte	0x04, 0x36
        /*008a*/ 	.short	(.L_25 - .L_24)
.L_24:
        /*008c*/ 	.word	0x00000008
.L_25:


//--------------------- .nv.callgraph             --------------------------
	.section	.nv.callgraph,"",@"SHT_CUDA_CALLGRAPH"
	.align	4
	.sectionentsize	8
	.align		4
        /*0000*/ 	.word	0x00000000
	.align		4
        /*0004*/ 	.word	0xffffffff
	.align		4
        /*0008*/ 	.word	0x00000000
	.align		4
        /*000c*/ 	.word	0xfffffffe
	.align		4
        /*0010*/ 	.word	0x00000000
	.align		4
        /*0014*/ 	.word	0xfffffffd
	.align		4
        /*0018*/ 	.word	0x00000000
	.align		4
        /*001c*/ 	.word	0xfffffffc


//--------------------- .text._Z17convolutionKernelPfS_S_ii --------------------------
	.section	.text._Z17convolutionKernelPfS_S_ii,"ax",@progbits
	.align	128
        .global         _Z17convolutionKernelPfS_S_ii
        .type           _Z17convolutionKernelPfS_S_ii,@function
        .size           _Z17convolutionKernelPfS_S_ii,(.L_x_7 - _Z17convolutionKernelPfS_S_ii)
        .other          _Z17convolutionKernelPfS_S_ii,@"STO_CUDA_ENTRY STV_DEFAULT"
_Z17convolutionKernelPfS_S_ii:
.text._Z17convolutionKernelPfS_S_ii:
[----:B------:R-:W-:Y:S01]  /*0000*/  LDC R1, c[0x0][0x37c] ;  /* 0x0000df00ff017b82 */ /* 0x000fe20000000800 */
[----:B------:R-:W0:Y:S01]  /*0010*/  S2R R3, SR_TID.X ;  /* 0x0000000000037919 */ /* 0x000e220000002100 */
[----:B------:R-:W1:Y:S06]  /*0020*/  LDCU UR5, c[0x0][0x398] ;  /* 0x00007300ff0577ac */ /* 0x000e6c0008000800 */
[----:B------:R-:W0:Y:S01]  /*0030*/  S2UR UR4, SR_CTAID.X ;  /* 0x00000000000479c3 */ /* 0x000e220000002500 */
[----:B------:R-:W-:Y:S01]  /*0040*/  HFMA2 R0, -RZ, RZ, 0, 0 ;  /* 0x00000000ff007431 */ /* 0x000fe200000001ff */
[----:B------:R-:W2:Y:S06]  /*0050*/  LDCU.64 UR8, c[0x0][0x358] ;  /* 0x00006b00ff0877ac */ /* 0x000eac0008000a00 */
[----:B------:R-:W0:Y:S01]  /*0060*/  LDC R2, c[0x0][0x360] ;  /* 0x0000d800ff027b82 */ /* 0x000e220000000800 */
[----:B-1----:R-:W-:Y:S01]  /*0070*/  UISETP.GE.AND UP0, UPT, UR5, 0x1, UPT ;  /* 0x000000010500788c */ /* 0x002fe2000bf06270 */
[----:B0-----:R-:W-:-:S08]  /*0080*/  IMAD R2, R2, UR4, R3 ;  /* 0x0000000402027c24 */ /* 0x001fd0000f8e0203 */
[----:B--2---:R-:W-:Y:S05]  /*0090*/  BRA.U !UP0, `(.L_x_0) ;  /* 0x0000000908947547 */ /* 0x004fea000b800000 */
[----:B------:R-:W-:Y:S01]  /*00a0*/  UISETP.GE.U32.AND UP0, UPT, UR5, 0x8, UPT ;  /* 0x000000080500788c */ /* 0x000fe2000bf06070 */
[----:B------:R-:W-:Y:S01]  /*00b0*/  IMAD.MOV.U32 R0, RZ, RZ, RZ ;  /* 0x000000ffff007224 */ /* 0x000fe200078e00ff */
[----:B------:R-:W-:Y:S01]  /*00c0*/  ULEA.HI UR4, UR5, UR5, URZ, 0x1 ;  /* 0x0000000505047291 */ /* 0x000fe2000f8f08ff */
[----:B------:R-:W-:Y:S01]  /*00d0*/  MOV R3, RZ ;  /* 0x000000ff00037202 */ /* 0x000fe20000000f00 */
[----:B------:R-:W-:Y:S02]  /*00e0*/  ULOP3.LUT UR6, UR5, 0x7, URZ, 0xc0, !UPT ;  /* 0x0000000705067892 */ /* 0x000fe4000f8ec0ff */
[----:B------:R-:W-:Y:S02]  /*00f0*/  USHF.R.S32.HI UR4, URZ, 0x1, UR4 ;  /* 0x00000001ff047899 */ /* 0x000fe40008011404 */
[----:B------:R-:W-:-:S04]  /*0100*/  UISETP.NE.AND UP1, UPT, UR6, URZ, UPT ;  /* 0x000000ff0600728c */ /* 0x000fc8000bf25270 */
[----:B------:R-:W-:Y:S01]  /*0110*/  VIADD R4, R2, -UR4 ;  /* 0x8000000402047c36 */ /* 0x000fe20008000000 */
[----:B------:R-:W-:Y:S06]  /*0120*/  BRA.U !UP0, `(.L_x_1) ;  /* 0x0000000508287547 */ /* 0x000fec000b800000 */
[----:B------:R-:W-:Y:S01]  /*0130*/  ULOP3.LUT UR4, UR5, 0x7ffffff8, URZ, 0xc0, !UPT ;  /* 0x7ffffff805047892 */ /* 0x000fe2000f8ec0ff */
[----:B------:R-:W-:Y:S01]  /*0140*/  MOV R0, RZ ;  /* 0x000000ff00007202 */ /* 0x000fe20000000f00 */
[----:B------:R-:W-:Y:S01]  /*0150*/  IMAD.MOV.U32 R7, RZ, RZ, RZ ;  /* 0x000000ffff077224 */ /* 0x000fe200078e00ff */
[----:B------:R-:W0:Y:S03]  /*0160*/  LDCU UR7, c[0x0][0x39c] ;  /* 0x00007380ff0777ac */ /* 0x000e260008000800 */
[----:B------:R-:W-:-:S07]  /*0170*/  MOV R3, UR4 ;  /* 0x0000000400037c02 */ /* 0x000fce0008000f00 */
.L_x_2:
[----:B------:R-:W-:Y:S01]  /*0180*/  IMAD.IADD R29, R4, 0x1, R7 ;  /* 0x00000001041d7824 */ /* 0x000fe200078e0207 */
[----:B------:R-:W1:Y:S04]  /*0190*/  LDC.64 R14, c[0x0][0x388] ;  /* 0x0000e200ff0e7b82 */ /* 0x000e680000000a00 */
[----:B0-----:R-:W-:-:S04]  /*01a0*/  ISETP.GE.AND P4, PT, R29, UR7, PT ;  /* 0x000000071d007c0c */ /* 0x001fc8000bf86270 */
[----:B------:R-:W-:-:S13]  /*01b0*/  ISETP.LT.OR P4, PT, R29, RZ, P4 ;  /* 0x000000ff1d00720c */ /* 0x000fda0002781670 */
[----:B------:R-:W0:Y:S01]  /*01c0*/  @!P4 LDC.64 R8, c[0x0][0x380] ;  /* 0x0000e000ff08cb82 */ /* 0x000e220000000a00 */
[----:B-1----:R-:W-:-:S05]  /*01d0*/  IMAD.WIDE.U32 R14, R7, 0x4, R14 ;  /* 0x00000004070e7825 */ /* 0x002fca00078e000e */
[----:B------:R-:W2:Y:S01]  /*01e0*/  @!P4 LDG.E R10, desc[UR8][R14.64] ;  /* 0x000000080e0ac981 */ /* 0x000ea2000c1e1900 */
[----:B0-----:R-:W-:-:S06]  /*01f0*/  @!P4 IMAD.WIDE.U32 R8, R29, 0x4, R8 ;  /* 0x000000041d08c825 */ /* 0x001fcc00078e0008 */
[----:B------:R-:W2:Y:S01]  /*0200*/  @!P4 LDG.E R9, desc[UR8][R8.64] ;  /* 0x000000080809c981 */ /* 0x000ea2000c1e1900 */
[----:B------:R-:W-:-:S04]  /*0210*/  IADD3 R19, PT, PT, R29, 0x1, RZ ;  /* 0x000000011d137810 */ /* 0x000fc80007ffe0ff */
[----:B------:R-:W-:Y:S01]  /*0220*/  ISETP.GE.AND P0, PT, R19, UR7, PT ;  /* 0x0000000713007c0c */ /* 0x000fe2000bf06270 */
[----:B------:R-:W-:-:S03]  /*0230*/  VIADD R24, R29, 0x2 ;  /* 0x000000021d187836 */ /* 0x000fc60000000000 */
[----:B------:R-:W-:Y:S02]  /*0240*/  ISETP.LT.OR P0, PT, R19, RZ, P0 ;  /* 0x000000ff1300720c */ /* 0x000fe40000701670 */
[C---:B------:R-:W-:Y:S02]  /*0250*/  IADD3 R25, PT, PT, R29.reuse, 0x3, RZ ;  /* 0x000000031d197810 */ /* 0x040fe40007ffe0ff */
[C---:B------:R-:W-:Y:S01]  /*0260*/  ISETP.GE.AND P3, PT, R24.reuse, UR7, PT ;  /* 0x0000000718007c0c */ /* 0x040fe2000bf66270 */
[----:B------:R-:W-:Y:S01]  /*0270*/  VIADD R5, R29, 0x4 ;  /* 0x000000041d057836 */ /* 0x000fe20000000000 */
[C---:B------:R-:W-:Y:S02]  /*0280*/  ISETP.GE.AND P2, PT, R25.reuse, UR7, PT ;  /* 0x0000000719007c0c */ /* 0x040fe4000bf46270 */
[----:B------:R-:W-:Y:S02]  /*0290*/  ISETP.LT.OR P3, PT, R24, RZ, P3 ;  /* 0x000000ff1800720c */ /* 0x000fe40001f61670 */
[----:B------:R-:W-:-:S02]  /*02a0*/  ISETP.LT.OR P2, PT, R25, RZ, P2 ;  /* 0x000000ff1900720c */ /* 0x000fc40001741670 */
[----:B------:R-:W-:Y:S01]  /*02b0*/  IADD3 R6, PT, PT, R29, 0x5, RZ ;  /* 0x000000051d067810 */ /* 0x000fe20007ffe0ff */
[----:B------:R-:W0:Y:S01]  /*02c0*/  @!P0 LDC.64 R22, c[0x0][0x380] ;  /* 0x0000e000ff168b82 */ /* 0x000e220000000a00 */
[----:B------:R-:W-:Y:S01]  /*02d0*/  ISETP.GE.AND P1, PT, R5, UR7, PT ;  /* 0x0000000705007c0c */ /* 0x000fe2000bf26270 */
[----:B------:R-:W-:Y:S01]  /*02e0*/  VIADD R27, R29, 0x6 ;  /* 0x000000061d1b7836 */ /* 0x000fe20000000000 */
[C---:B------:R-:W-:Y:S02]  /*02f0*/  ISETP.GE.AND P5, PT, R6.reuse, UR7, PT ;  /* 0x0000000706007c0c */ /* 0x040fe4000bfa6270 */
[----:B------:R-:W-:Y:S02]  /*0300*/  ISETP.LT.OR P1, PT, R5, RZ, P1 ;  /* 0x000000ff0500720c */ /* 0x000fe40000f21670 */
[----:B------:R-:W-:Y:S01]  /*0310*/  IADD3 R29, PT, PT, R29, 0x7, RZ ;  /* 0x000000071d1d7810 */ /* 0x000fe20007ffe0ff */
[----:B------:R-:W1:Y:S01]  /*0320*/  @!P3 LDC.64 R12, c[0x0][0x380] ;  /* 0x0000e000ff0cbb82 */ /* 0x000e620000000a00 */
[----:B------:R-:W-:-:S02]  /*0330*/  ISETP.LT.OR P5, PT, R6, RZ, P5 ;  /* 0x000000ff0600720c */ /* 0x000fc40002fa1670 */
[----:B------:R-:W-:-:S04]  /*0340*/  ISETP.GE.AND P6, PT, R29, UR7, PT ;  /* 0x000000071d007c0c */ /* 0x000fc8000bfc6270 */
[----:B------:R-:W-:-:S07]  /*0350*/  ISETP.LT.OR P6, PT, R29, RZ, P6 ;  /* 0x000000ff1d00720c */ /* 0x000fce00037c1670 */
[----:B------:R-:W3:Y:S01]  /*0360*/  @!P5 LDC.64 R16, c[0x0][0x380] ;  /* 0x0000e000ff10db82 */ /* 0x000ee20000000a00 */
[----:B0-----:R-:W-:-:S07]  /*0370*/  @!P0 IMAD.WIDE.U32 R22, R19, 0x4, R22 ;  /* 0x0000000413168825 */ /* 0x001fce00078e0016 */
[----:B------:R-:W0:Y:S01]  /*0380*/  @!P6 LDC.64 R20, c[0x0][0x380] ;  /* 0x0000e000ff14eb82 */ /* 0x000e220000000a00 */
[----:B------:R-:W4:Y:S01]  /*0390*/  @!P0 LDG.E R23, desc[UR8][R22.64] ;  /* 0x0000000816178981 */ /* 0x000f22000c1e1900 */
[----:B-1----:R-:W-:-:S03]  /*03a0*/  @!P3 IMAD.WIDE.U32 R12, R24, 0x4, R12 ;  /* 0x00000004180cb825 */ /* 0x002fc600078e000c */
[----:B------:R-:W4:Y:S04]  /*03b0*/  @!P0 LDG.E R24, desc[UR8][R14.64+0x4] ;  /* 0x000004080e188981 */ /* 0x000f28000c1e1900 */
[----:B------:R-:W5:Y:S04]  /*03c0*/  @!P3 LDG.E R13, desc[UR8][R12.64] ;  /* 0x000000080c0db981 */ /* 0x000f68000c1e1900 */
[----:B------:R-:W5:Y:S01]  /*03d0*/  @!P5 LDG.E R22, desc[UR8][R14.64+0x14] ;  /* 0x000014080e16d981 */ /* 0x000f62000c1e1900 */
[----:B---3--:R-:W-:-:S03]  /*03e0*/  @!P5 IMAD.WIDE.U32 R16, R6, 0x4, R16 ;  /* 0x000000040610d825 */ /* 0x008fc600078e0010 */
[----:B------:R-:W3:Y:S04]  /*03f0*/  @!P1 LDG.E R6, desc[UR8][R14.64+0x10] ;  /* 0x000010080e069981 */ /* 0x000ee8000c1e1900 */
[----:B------:R-:W3:Y:S01]  /*0400*/  @!P5 LDG.E R17, desc[UR8][R16.64] ;  /* 0x000000081011d981 */ /* 0x000ee2000c1e1900 */
[----:B0-----:R-:W-:-:S06]  /*0410*/  @!P6 IMAD.WIDE.U32 R20, R29, 0x4, R20 ;  /* 0x000000041d14e825 */ /* 0x001fcc00078e0014 */
[----:B------:R-:W3:Y:S01]  /*0420*/  @!P6 LDG.E R21, desc[UR8][R20.64] ;  /* 0x000000081415e981 */ /* 0x000ee2000c1e1900 */
[----:B--2---:R-:W-:Y:S01]  /*0430*/  @!P4 FFMA R0, R9, R10, R0 ;  /* 0x0000000a0900c223 */ /* 0x004fe20000000000 */
[C---:B------:R-:W-:Y:S01]  /*0440*/  ISETP.GE.AND P4, PT, R27.reuse, UR7, PT ;  /* 0x000000071b007c0c */ /* 0x040fe2000bf86270 */
[----:B------:R-:W0:Y:S03]  /*0450*/  @!P2 LDC.64 R10, c[0x0][0x380] ;  /* 0x0000e000ff0aab82 */ /* 0x000e260000000a00 */
[----:B------:R-:W-:-:S05]  /*0460*/  ISETP.LT.OR P4, PT, R27, RZ, P4 ;  /* 0x000000ff1b00720c */ /* 0x000fca0002781670 */
[----:B------:R-:W1:Y:S08]  /*0470*/  @!P1 LDC.64 R8, c[0x0][0x380] ;  /* 0x0000e000ff089b82 */ /* 0x000e700000000a00 */
[----:B------:R-:W2:Y:S01]  /*0480*/  @!P4 LDC.64 R18, c[0x0][0x380] ;  /* 0x0000e000ff12cb82 */ /* 0x000ea20000000a00 */
[----:B------:R-:W3:Y:S01]  /*0490*/  @!P4 LDG.E R12, desc[UR8][R14.64+0x18] ;  /* 0x000018080e0cc981 */ /* 0x000ee2000c1e1900 */
[----:B0-----:R-:W-:-:S03]  /*04a0*/  @!P2 IMAD.WIDE.U32 R10, R25, 0x4, R10 ;  /* 0x00000004190aa825 */ /* 0x001fc600078e000a */
[----:B------:R-:W5:Y:S04]  /*04b0*/  @!P3 LDG.E R25, desc[UR8][R14.64+0x8] ;  /* 0x000008080e19b981 */ /* 0x000f68000c1e1900 */
[----:B------:R-:W3:Y:S01]  /*04c0*/  @!P2 LDG.E R11, desc[UR8][R10.64] ;  /* 0x000000080a0ba981 */ /* 0x000ee2000c1e1900 */
[----:B-1----:R-:W-:-:S03]  /*04d0*/  @!P1 IMAD.WIDE.U32 R8, R5, 0x4, R8 ;  /* 0x0000000405089825 */ /* 0x002fc600078e0008 */
[----:B------:R-:W3:Y:S04]  /*04e0*/  @!P2 LDG.E R5, desc[UR8][R14.64+0xc] ;  /* 0x00000c080e05a981 */ /* 0x000ee8000c1e1900 */
[----:B------:R-:W3:Y:S01]  /*04f0*/  @!P1 LDG.E R9, desc[UR8][R8.64] ;  /* 0x0000000808099981 */ /* 0x000ee2000c1e1900 */
[----:B--2---:R-:W-:-:S03]  /*0500*/  @!P4 IMAD.WIDE.U32 R18, R27, 0x4, R18 ;  /* 0x000000041b12c825 */ /* 0x004fc600078e0012 */
[----:B------:R-:W2:Y:S04]  /*0510*/  @!P6 LDG.E R10, desc[UR8][R14.64+0x1c] ;  /* 0x00001c080e0ae981 */ /* 0x000ea8000c1e1900 */
[----:B------:R-:W2:Y:S01]  /*0520*/  @!P4 LDG.E R19, desc[UR8][R18.64] ;  /* 0x000000081213c981 */ /* 0x000ea2000c1e1900 */
[----:B------:R-:W-:Y:S01]  /*0530*/  IADD3 R7, PT, PT, R7, 0x8, RZ ;  /* 0x0000000807077810 */ /* 0x000fe20007ffe0ff */
[----:B----4-:R-:W-:-:S03]  /*0540*/  @!P0 FFMA R0, R23, R24, R0 ;  /* 0x0000001817008223 */ /* 0x010fc60000000000 */
[----:B------:R-:W-:Y:S01]  /*0550*/  ISETP.NE.AND P0, PT, R7, R3, PT ;  /* 0x000000030700720c */ /* 0x000fe20003f05270 */
[----:B-----5:R-:W-:-:S04]  /*0560*/  @!P3 FFMA R0, R13, R25, R0 ;  /* 0x000000190d00b223 */ /* 0x020fc80000000000 */
[----:B---3--:R-:W-:-:S04]  /*0570*/  @!P2 FFMA R0, R11, R5, R0 ;  /* 0x000000050b00a223 */ /* 0x008fc80000000000 */
[----:B------:R-:W-:-:S04]  /*0580*/  @!P1 FFMA R0, R9, R6, R0 ;  /* 0x0000000609009223 */ /* 0x000fc80000000000 */
[----:B------:R-:W-:-:S04]  /*0590*/  @!P5 FFMA R0, R17, R22, R0 ;  /* 0x000000161100d223 */ /* 0x000fc80000000000 */
[----:B--2---:R-:W-:-:S04]  /*05a0*/  @!P4 FFMA R0, R19, R12, R0 ;  /* 0x0000000c1300c223 */ /* 0x004fc80000000000 */
[----:B------:R-:W-:Y:S01]  /*05b0*/  @!P6 FFMA R0, R21, R10, R0 ;  /* 0x0000000a1500e223 */ /* 0x000fe20000000000 */
[----:B------:R-:W-:Y:S06]  /*05c0*/  @P0 BRA `(.L_x_2) ;  /* 0xfffffff800ec0947 */ /* 0x000fec000383ffff */
.L_x_1:
[----:B------:R-:W-:Y:S05]  /*05d0*/  BRA.U !UP1, `(.L_x_0) ;  /* 0x0000000509447547 */ /* 0x000fea000b800000 */
[----:B------:R-:W0:Y:S01]  /*05e0*/  LDCU UR4, c[0x0][0x398] ;  /* 0x00007300ff0477ac */ /* 0x000e220008000800 */
[----:B------:R-:W-:Y:S02]  /*05f0*/  UISETP.GE.U32.AND UP0, UPT, UR6, 0x4, UPT ;  /* 0x000000040600788c */ /* 0x000fe4000bf06070 */
[----:B0-----:R-:W-:-:S04]  /*0600*/  ULOP3.LUT UR5, UR4, 0x3, URZ, 0xc0, !UPT ;  /* 0x0000000304057892 */ /* 0x001fc8000f8ec0ff */
[----:B------:R-:W-:-:S03]  /*0610*/  UISETP.NE.AND UP1, UPT, UR5, URZ, UPT ;  /* 0x000000ff0500728c */ /* 0x000fc6000bf25270 */
[----:B------:R-:W-:Y:S08]  /*0620*/  BRA.U !UP0, `(.L_x_3) ;  /* 0x0000000108907547 */ /* 0x000ff0000b800000 */
[----:B------:R-:W0:Y:S01]  /*0630*/  LDCU UR6, c[0x0][0x39c] ;  /* 0x00007380ff0677ac */ /* 0x000e220008000800 */
[----:B------:R-:W-:Y:S01]  /*0640*/  IMAD.IADD R17, R4, 0x1, R3 ;  /* 0x0000000104117824 */ /* 0x000fe200078e0203 */
[----:B------:R-:W1:Y:S03]  /*0650*/  LDC.64 R8, c[0x0][0x388] ;  /* 0x0000e200ff087b82 */ /* 0x000e660000000a00 */
[C---:B------:R-:W-:Y:S01]  /*0660*/  VIADD R5, R17.reuse, 0x3 ;  /* 0x0000000311057836 */ /* 0x040fe20000000000 */
[C---:B------:R-:W-:Y:S02]  /*0670*/  IADD3 R19, PT, PT, R17.reuse, 0x1, RZ ;  /* 0x0000000111137810 */ /* 0x040fe40007ffe0ff */
[C---:B------:R-:W-:Y:S02]  /*0680*/  IADD3 R21, PT, PT, R17.reuse, 0x2, RZ ;  /* 0x0000000211157810 */ /* 0x040fe40007ffe0ff */
[----:B0-----:R-:W-:-:S02]  /*0690*/  ISETP.GE.AND P0, PT, R17, UR6, PT ;  /* 0x0000000611007c0c */ /* 0x001fc4000bf06270 */
[----:B------:R-:W-:Y:S02]  /*06a0*/  ISETP.GE.AND P1, PT, R19, UR6, PT ;  /* 0x0000000613007c0c */ /* 0x000fe4000bf26270 */
[----:B------:R-:W-:Y:S02]  /*06b0*/  ISETP.LT.OR P0, PT, R17, RZ, P0 ;  /* 0x000000ff1100720c */ /* 0x000fe40000701670 */
[----:B------:R-:W-:Y:S02]  /*06c0*/  ISETP.GE.AND P2, PT, R21, UR6, PT ;  /* 0x0000000615007c0c */ /* 0x000fe4000bf46270 */
[----:B------:R-:W-:Y:S01]  /*06d0*/  ISETP.LT.OR P1, PT, R19, RZ, P1 ;  /* 0x000000ff1300720c */ /* 0x000fe20000f21670 */
[----:B-1----:R-:W-:Y:S01]  /*06e0*/  IMAD.WIDE.U32 R8, R3, 0x4, R8 ;  /* 0x0000000403087825 */ /* 0x002fe200078e0008 */
[----:B------:R-:W-:Y:S02]  /*06f0*/  ISETP.LT.OR P2, PT, R21, RZ, P2 ;  /* 0x000000ff1500720c */ /* 0x000fe40001741670 */
[----:B------:R-:W-:-:S04]  /*0700*/  ISETP.GE.AND P3, PT, R5, UR6, PT ;  /* 0x0000000605007c0c */ /* 0x000fc8000bf66270 */
[----:B------:R-:W-:Y:S01]  /*0710*/  ISETP.LT.OR P3, PT, R5, RZ, P3 ;  /* 0x000000ff0500720c */ /* 0x000fe20001f61670 */
[----:B------:R-:W0:Y:S01]  /*0720*/  @!P0 LDC.64 R14, c[0x0][0x380] ;  /* 0x0000e000ff0e8b82 */ /* 0x000e220000000a00 */
[----:B------:R-:W2:Y:S07]  /*0730*/  @!P0 LDG.E R16, desc[UR8][R8.64] ;  /* 0x0000000808108981 */ /* 0x000eae000c1e1900 */
[----:B------:R-:W1:Y:S04]  /*0740*/  @!P1 LDC.64 R12, c[0x0][0x380] ;  /* 0x0000e000ff0c9b82 */ /* 0x000e680000000a00 */
[----:B------:R-:W3:Y:S04]  /*0750*/  @!P3 LDG.E R18, desc[UR8][R8.64+0xc] ;  /* 0x00000c080812b981 */ /* 0x000ee8000c1e1900 */
[----:B------:R-:W4:Y:S08]  /*0760*/  @!P2 LDC.64 R10, c[0x0][0x380] ;  /* 0x0000e000ff0aab82 */ /* 0x000f300000000a00 */
[----:B------:R-:W5:Y:S01]  /*0770*/  @!P3 LDC.64 R6, c[0x0][0x380] ;  /* 0x0000e000ff06bb82 */ /* 0x000f620000000a00 */
[----:B0-----:R-:W-:-:S02]  /*0780*/  @!P0 IMAD.WIDE.U32 R14, R17, 0x4, R14 ;  /* 0x00000004110e8825 */ /* 0x001fc400078e000e */
[----:B------:R-:W3:Y:S04]  /*0790*/  @!P1 LDG.E R17, desc[UR8][R8.64+0x4] ;  /* 0x0000040808119981 */ /* 0x000ee8000c1e1900 */
[----:B------:R-:W2:Y:S01]  /*07a0*/  @!P0 LDG.E R15, desc[UR8][R14.64] ;  /* 0x000000080e0f8981 */ /* 0x000ea2000c1e1900 */
[----:B-1----:R-:W-:-:S06]  /*07b0*/  @!P1 IMAD.WIDE.U32 R12, R19, 0x4, R12 ;  /* 0x00000004130c9825 */ /* 0x002fcc00078e000c */
[----:B------:R-:W3:Y:S01]  /*07c0*/  @!P1 LDG.E R13, desc[UR8][R12.64] ;  /* 0x000000080c0d9981 */ /* 0x000ee2000c1e1900 */
[----:B----4-:R-:W-:-:S06]  /*07d0*/  @!P2 IMAD.WIDE.U32 R10, R21, 0x4, R10 ;  /* 0x00000004150aa825 */ /* 0x010fcc00078e000a */
[----:B------:R-:W4:Y:S01]  /*07e0*/  @!P2 LDG.E R11, desc[UR8][R10.64] ;  /* 0x000000080a0ba981 */ /* 0x000f22000c1e1900 */
[----:B-----5:R-:W-:-:S03]  /*07f0*/  @!P3 IMAD.WIDE.U32 R6, R5, 0x4, R6 ;  /* 0x000000040506b825 */ /* 0x020fc600078e0006 */
[----:B------:R-:W4:Y:S04]  /*0800*/  @!P2 LDG.E R5, desc[UR8][R8.64+0x8] ;  /* 0x000008080805a981 */ /* 0x000f28000c1e1900 */
[----:B------:R-:W5:Y:S01]  /*0810*/  @!P3 LDG.E R7, desc[UR8][R6.64] ;  /* 0x000000080607b981 */ /* 0x000f62000c1e1900 */
[----:B------:R-:W-:Y:S01]  /*0820*/  IADD3 R3, PT, PT, R3, 0x4, RZ ;  /* 0x0000000403037810 */ /* 0x000fe20007ffe0ff */
[----:B--2---:R-:W-:-:S04]  /*0830*/  @!P0 FFMA R0, R15, R16, R0 ;  /* 0x000000100f008223 */ /* 0x004fc80000000000 */
[----:B---3--:R-:W-:-:S04]  /*0840*/  @!P1 FFMA R0, R13, R17, R0 ;  /* 0x000000110d009223 */ /* 0x008fc80000000000 */
[----:B----4-:R-:W-:-:S04]  /*0850*/  @!P2 FFMA R0, R11, R5, R0 ;  /* 0x000000050b00a223 */ /* 0x010fc80000000000 */
[----:B-----5:R-:W-:-:S07]  /*0860*/  @!P3 FFMA R0, R7, R18, R0 ;  /* 0x000000120700b223 */ /* 0x020fce0000000000 */
.L_x_3:
[----:B------:R-:W-:Y:S05]  /*0870*/  BRA.U !UP1, `(.L_x_0) ;  /* 0x00000001099c7547 */ /* 0x000fea000b800000 */
[----:B------:R-:W-:Y:S02]  /*0880*/  UISETP.NE.AND UP0, UPT, UR5, 0x1, UPT ;  /* 0x000000010500788c */ /* 0x000fe4000bf05270 */
[----:B------:R-:W-:-:S04]  /*0890*/  ULOP3.LUT UR4, UR4, 0x1, URZ, 0xc0, !UPT ;  /* 0x0000000104047892 */ /* 0x000fc8000f8ec0ff */
[----:B------:R-:W-:-:S03]  /*08a0*/  UISETP.NE.U32.AND UP1, UPT, UR4, 0x1, UPT ;  /* 0x000000010400788c */ /* 0x000fc6000bf25070 */
[----:B------:R-:W-:Y:S08]  /*08b0*/  BRA.U !UP0, `(.L_x_4) ;  /* 0x0000000108507547 */ /* 0x000ff0000b800000 */
[----:B------:R-:W0:Y:S01]  /*08c0*/  LDCU UR4, c[0x0][0x39c] ;  /* 0x00007380ff0477ac */ /* 0x000e220008000800 */
[----:B------:R-:W-:Y:S01]  /*08d0*/  IADD3 R5, PT, PT, R4, R3, RZ ;  /* 0x0000000304057210 */ /* 0x000fe20007ffe0ff */
[----:B------:R-:W1:Y:S04]  /*08e0*/  LDC.64 R6, c[0x0][0x388] ;  /* 0x0000e200ff067b82 */ /* 0x000e680000000a00 */
[C---:B------:R-:W-:Y:S01]  /*08f0*/  VIADD R15, R5.reuse, 0x1 ;  /* 0x00000001050f7836 */ /* 0x040fe20000000000 */
[----:B0-----:R-:W-:-:S04]  /*0900*/  ISETP.GE.AND P0, PT, R5, UR4, PT ;  /* 0x0000000405007c0c */ /* 0x001fc8000bf06270 */
[----:B------:R-:W-:Y:S02]  /*0910*/  ISETP.GE.AND P1, PT, R15, UR4, PT ;  /* 0x000000040f007c0c */ /* 0x000fe4000bf26270 */
[----:B------:R-:W-:Y:S02]  /*0920*/  ISETP.LT.OR P0, PT, R5, RZ, P0 ;  /* 0x000000ff0500720c */ /* 0x000fe40000701670 */
[----:B------:R-:W-:Y:S01]  /*0930*/  ISETP.LT.OR P1, PT, R15, RZ, P1 ;  /* 0x000000ff0f00720c */ /* 0x000fe20000f21670 */
[----:B-1----:R-:W-:-:S10]  /*0940*/  IMAD.WIDE.U32 R10, R3, 0x4, R6 ;  /* 0x00000004030a7825 */ /* 0x002fd400078e0006 */
[----:B------:R-:W0:Y:S08]  /*0950*/  @!P0 LDC.64 R8, c[0x0][0x380] ;  /* 0x0000e000ff088b82 */ /* 0x000e300000000a00 */
[----:B------:R-:W1:Y:S01]  /*0960*/  @!P1 LDC.64 R12, c[0x0][0x380] ;  /* 0x0000e000ff0c9b82 */ /* 0x000e620000000a00 */
[----:B0-----:R-:W-:Y:S02]  /*0970*/  @!P0 IMAD.WIDE.U32 R6, R5, 0x4, R8 ;  /* 0x0000000405068825 */ /* 0x001fe400078e0008 */
[----:B------:R-:W2:Y:S04]  /*0980*/  @!P0 LDG.E R5, desc[UR8][R10.64] ;  /* 0x000000080a058981 */ /* 0x000ea8000c1e1900 */
[----:B------:R-:W2:Y:S01]  /*0990*/  @!P0 LDG.E R7, desc[UR8][R6.64] ;  /* 0x0000000806078981 */ /* 0x000ea2000c1e1900 */
[----:B-1----:R-:W-:-:S03]  /*09a0*/  @!P1 IMAD.WIDE.U32 R8, R15, 0x4, R12 ;  /* 0x000000040f089825 */ /* 0x002fc600078e000c */
[----:B------:R-:W3:Y:S04]  /*09b0*/  @!P1 LDG.E R12, desc[UR8][R10.64+0x4] ;  /* 0x000004080a0c9981 */ /* 0x000ee8000c1e1900 */
[----:B------:R-:W3:Y:S01]  /*09c0*/  @!P1 LDG.E R9, desc[UR8][R8.64] ;  /* 0x0000000808099981 */ /* 0x000ee2000c1e1900 */
[----:B------:R-:W-:Y:S01]  /*09d0*/  IADD3 R3, PT, PT, R3, 0x2, RZ ;  /* 0x0000000203037810 */ /* 0x000fe20007ffe0ff */
[----:B--2---:R-:W-:-:S04]  /*09e0*/  @!P0 FFMA R0, R7, R5, R0 ;  /* 0x0000000507008223 */ /* 0x004fc80000000000 */
[----:B---3--:R-:W-:-:S07]  /*09f0*/  @!P1 FFMA R0, R9, R12, R0 ;  /* 0x0000000c09009223 */ /* 0x008fce0000000000 */
.L_x_4:
[----:B------:R-:W-:Y:S05]  /*0a00*/  BRA.U UP1, `(.L_x_0) ;  /* 0x0000000101387547 */ /* 0x000fea000b800000 */
[----:B------:R-:W0:Y:S01]  /*0a10*/  LDCU UR4, c[0x0][0x39c] ;  /* 0x00007380ff0477ac */ /* 0x000e220008000800 */
[----:B------:R-:W-:Y:S01]  /*0a20*/  IADD3 R9, PT, PT, R4, R3, RZ ;  /* 0x0000000304097210 */ /* 0x000fe20007ffe0ff */
[----:B------:R-:W-:Y:S03]  /*0a30*/  BSSY.RECONVERGENT B0, `(.L_x_0) ;  /* 0x000000b000007945 */ /* 0x000fe60003800200 */
[----:B0-----:R-:W-:-:S04]  /*0a40*/  ISETP.GE.AND P0, PT, R9, UR4, PT ;  /* 0x0000000409007c0c */ /* 0x001fc8000bf06270 */
[----:B------:R-:W-:-:S13]  /*0a50*/  ISETP.LT.OR P0, PT, R9, RZ, P0 ;  /* 0x000000ff0900720c */ /* 0x000fda0000701670 */
[----:B------:R-:W-:Y:S05]  /*0a60*/  @P0 BRA `(.L_x_5) ;  /* 0x00000000001c0947 */ /* 0x000fea0003800000 */
[----:B------:R-:W0:Y:S08]  /*0a70*/  LDC.64 R4, c[0x0][0x380] ;  /* 0x0000e000ff047b82 */ /* 0x000e300000000a00 */
[----:B------:R-:W1:Y:S01]  /*0a80*/  LDC.64 R6, c[0x0][0x388] ;  /* 0x0000e200ff067b82 */ /* 0x000e620000000a00 */
[----:B0-----:R-:W-:-:S06]  /*0a90*/  IMAD.WIDE.U32 R4, R9, 0x4, R4 ;  /* 0x0000000409047825 */ /* 0x001fcc00078e0004 */
[----:B------:R-:W2:Y:S01]  /*0aa0*/  LDG.E R5, desc[UR8][R4.64] ;  /* 0x0000000804057981 */ /* 0x000ea2000c1e1900 */
[----:B-1----:R-:W-:-:S06]  /*0ab0*/  IMAD.WIDE.U32 R6, R3, 0x4, R6 ;  /* 0x0000000403067825 */ /* 0x002fcc00078e0006 */
[----:B------:R-:W2:Y:S02]  /*0ac0*/  LDG.E R6, desc[UR8][R6.64] ;  /* 0x0000000806067981 */ /* 0x000ea4000c1e1900 */
[----:B--2---:R-:W-:-:S07]  /*0ad0*/  FFMA R0, R5, R6, R0 ;  /* 0x0000000605007223 */ /* 0x004fce0000000000 */
.L_x_5:
[----:B------:R-:W-:Y:S05]  /*0ae0*/  BSYNC.RECONVERGENT B0 ;  /* 0x0000000000007941 */ /* 0x000fea0003800200 */
.L_x_0:
[----:B------:R-:W0:Y:S02]  /*0af0*/  LDC.64 R4, c[0x0][0x390] ;  /* 0x0000e400ff047b82 */ /* 0x000e240000000a00 */
[----:B0-----:R-:W-:-:S05]  /*0b00*/  IMAD.WIDE R2, R2, 0x4, R4 ;  /* 0x0000000402027825 */ /* 0x001fca00078e0204 */
[----:B------:R-:W-:Y:S01]  /*0b10*/  STG.E desc[UR8][R2.64], R0 ;  /* 0x0000000002007986 */ /* 0x000fe2000c101908 */
[----:B------:R-:W-:Y:S05]  /*0b20*/  EXIT ;  /* 0x000000000000794d */ /* 0x000fea0003800000 */
.L_x_6:
[----:B------:R-:W-:-:S00]  /*0b30*/  BRA `(.L_x_6) ;  /* 0xfffffffc00fc7947 */ /* 0x000fc0000383ffff */
[----:B------:R-:W-:-:S00]  /*0b40*/  NOP ;  /* 0x0000000000007918 */ /* 0x000fc00000000000 */
        /* <DEDUP_REMOVED lines=11> */
.L_x_7:


//--------------------- .nv.shared.reserved.0     --------------------------
	.section	.nv.shared.reserved.0,"aw",@nobits
	.weak		__nv_reservedSMEM_offset_0_alias
	.size		__nv_reservedSMEM_offset_0_alias, 0, 64
	.other		__nv_reservedSMEM_offset_0_alias,@"STO_CUDA_RESERVED_SHARED STV_DEFAULT"
__nv_reservedSMEM_offset_0_alias:
	.zero		0
	.zero		64


//--------------------- .nv.constant0._Z17convolutionKernelPfS_S_ii --------------------------
	.section	.nv.constant0._Z17convolutionKernelPfS_S_ii,"a",@progbits
	.sectionflags	@""
	.align	4
.nv.constant0._Z17convolutionKernelPfS_S_ii:
	.zero		928


//--------------------- SYMBOLS --------------------------

	.type		.nv.reservedSmem.offset0,@object
	.size		.nv.reservedSmem.offset0,0x4
